	.headerflags	@"EF_CUDA_TEXMODE_UNIFIED EF_CUDA_64BIT_ADDRESS EF_CUDA_ACCELERATORS EF_CUDA_SM90 EF_CUDA_VIRTUAL_SM(EF_CUDA_SM90)"
	.elftype	@"ET_EXEC"


//--------------------- .nv.info                  --------------------------
	.section	.nv.info,"",@"SHT_CUDA_INFO"
	.align	4


	//----- nvinfo : EIATTR_REGCOUNT
	.align		4
        /*0000*/ 	.byte	0x04, 0x2f
        /*0002*/ 	.short	(.L_3 - .L_2)
	.align		4
.L_2:
        /*0004*/ 	.word	index@(triton_poi_fused__native_batch_norm_legit_no_training_cat_relu_12)
        /*0008*/ 	.word	0x00000017


	//----- nvinfo : EIATTR_MIN_STACK_SIZE
	.align		4
.L_3:
        /*000c*/ 	.byte	0x04, 0x12
        /*000e*/ 	.short	(.L_5 - .L_4)
	.align		4
.L_4:
        /*0010*/ 	.word	index@(triton_poi_fused__native_batch_norm_legit_no_training_cat_relu_12)
        /*0014*/ 	.word	0x00000000


	//----- nvinfo : EIATTR_FRAME_SIZE
	.align		4
.L_5:
        /*0018*/ 	.byte	0x04, 0x11
        /*001a*/ 	.short	(.L_7 - .L_6)
	.align		4
.L_6:
        /*001c*/ 	.word	index@(triton_poi_fused__native_batch_norm_legit_no_training_cat_relu_12)
        /*0020*/ 	.word	0x00000000


	//----- nvinfo : EIATTR_MIN_STACK_SIZE
	.align		4
.L_7:
        /*0024*/ 	.byte	0x04, 0x12
        /*0026*/ 	.short	(.L_9 - .L_8)
	.align		4
.L_8:
        /*0028*/ 	.word	index@(triton_poi_fused__native_batch_norm_legit_no_training_cat_relu_12)
        /*002c*/ 	.word	0x00000000
.L_9:


//--------------------- .nv.info.triton_poi_fused__native_batch_norm_legit_no_training_cat_relu_12 --------------------------
	.section	.nv.info.triton_poi_fused__native_batch_norm_legit_no_training_cat_relu_12,"",@"SHT_CUDA_INFO"
	.sectionflags	@""
	.align	4


	//----- nvinfo : EIATTR_CUDA_API_VERSION
	.align		4
        /*0000*/ 	.byte	0x04, 0x37
        /*0002*/ 	.short	(.L_11 - .L_10)
.L_10:
        /*0004*/ 	.word	0x0000007c


	//----- nvinfo : EIATTR_KPARAM_INFO
	.align		4
.L_11:
        /*0008*/ 	.byte	0x04, 0x17
        /*000a*/ 	.short	(.L_13 - .L_12)
.L_12:
        /*000c*/ 	.word	0x00000000
        /*0010*/ 	.short	0x0008
        /*0012*/ 	.short	0x0040
        /*0014*/ 	.byte	0x00, 0xf0, 0x11, 0x00


	//----- nvinfo : EIATTR_KPARAM_INFO
	.align		4
.L_13:
        /*0018*/ 	.byte	0x04, 0x17
        /*001a*/ 	.short	(.L_15 - .L_14)
.L_14:
        /*001c*/ 	.word	0x00000000
        /*0020*/ 	.short	0x0007
        /*0022*/ 	.short	0x0038
        /*0024*/ 	.byte	0x00, 0xf4, 0x21, 0x00


	//----- nvinfo : EIATTR_KPARAM_INFO
	.align		4
.L_15:
        /*0028*/ 	.byte	0x04, 0x17
        /*002a*/ 	.short	(.L_17 - .L_16)
.L_16:
        /*002c*/ 	.word	0x00000000
        /*0030*/ 	.short	0x0006
        /*0032*/ 	.short	0x0030
        /*0034*/ 	.byte	0x00, 0xf4, 0x21, 0x00


	//----- nvinfo : EIATTR_KPARAM_INFO
	.align		4
.L_17:
        /*0038*/ 	.byte	0x04, 0x17
        /*003a*/ 	.short	(.L_19 - .L_18)
.L_18:
        /*003c*/ 	.word	0x00000000
        /*0040*/ 	.short	0x0005
        /*0042*/ 	.short	0x0028
        /*0044*/ 	.byte	0x00, 0xf4, 0x21, 0x00


	//----- nvinfo : EIATTR_KPARAM_INFO
	.align		4
.L_19:
        /*0048*/ 	.byte	0x04, 0x17
        /*004a*/ 	.short	(.L_21 - .L_20)
.L_20:
        /*004c*/ 	.word	0x00000000
        /*0050*/ 	.short	0x0004
        /*0052*/ 	.short	0x0020
        /*0054*/ 	.byte	0x00, 0xf4, 0x21, 0x00


	//----- nvinfo : EIATTR_KPARAM_INFO
	.align		4
.L_21:
        /*0058*/ 	.byte	0x04, 0x17
        /*005a*/ 	.short	(.L_23 - .L_22)
.L_22:
        /*005c*/ 	.word	0x00000000
        /*0060*/ 	.short	0x0003
        /*0062*/ 	.short	0x0018
        /*0064*/ 	.byte	0x00, 0xf4, 0x21, 0x00


	//----- nvinfo : EIATTR_KPARAM_INFO
	.align		4
.L_23:
        /*0068*/ 	.byte	0x04, 0x17
        /*006a*/ 	.short	(.L_25 - .L_24)
.L_24:
        /*006c*/ 	.word	0x00000000
        /*0070*/ 	.short	0x0002
        /*0072*/ 	.short	0x0010
        /*0074*/ 	.byte	0x00, 0xf4, 0x21, 0x00


	//----- nvinfo : EIATTR_KPARAM_INFO
	.align		4
.L_25:
        /*0078*/ 	.byte	0x04, 0x17
        /*007a*/ 	.short	(.L_27 - .L_26)
.L_26:
        /*007c*/ 	.word	0x00000000
        /*0080*/ 	.short	0x0001
        /*0082*/ 	.short	0x0008
        /*0084*/ 	.byte	0x00, 0xf4, 0x21, 0x00


	//----- nvinfo : EIATTR_KPARAM_INFO
	.align		4
.L_27:
        /*0088*/ 	.byte	0x04, 0x17
        /*008a*/ 	.short	(.L_29 - .L_28)
.L_28:
        /*008c*/ 	.word	0x00000000
        /*0090*/ 	.short	0x0000
        /*0092*/ 	.short	0x0000
        /*0094*/ 	.byte	0x00, 0xf4, 0x21, 0x00


	//----- nvinfo : EIATTR_SPARSE_MMA_MASK
	.align		4
.L_29:
        /*0098*/ 	.byte	0x03, 0x50
        /*009a*/ 	.short	0x0000


	//----- nvinfo : EIATTR_MAXREG_COUNT
	.align		4
        /*009c*/ 	.byte	0x03, 0x1b
        /*009e*/ 	.short	0x00ff


	//----- nvinfo : EIATTR_EXIT_INSTR_OFFSETS
	.align		4
        /*00a0*/ 	.byte	0x04, 0x1c
        /*00a2*/ 	.short	(.L_31 - .L_30)


	//   ....[0]....
.L_30:
        /*00a4*/ 	.word	0x00000520


	//----- nvinfo : EIATTR_REQNTID
	.align		4
.L_31:
        /*00a8*/ 	.byte	0x04, 0x10
        /*00aa*/ 	.short	(.L_33 - .L_32)
.L_32:
        /*00ac*/ 	.word	0x00000080
        /*00b0*/ 	.word	0x00000001
        /*00b4*/ 	.word	0x00000001


	//----- nvinfo : EIATTR_CBANK_PARAM_SIZE
	.align		4
.L_33:
        /*00b8*/ 	.byte	0x03, 0x19
        /*00ba*/ 	.short	0x0044


	//----- nvinfo : EIATTR_PARAM_CBANK
	.align		4
        /*00bc*/ 	.byte	0x04, 0x0a
        /*00be*/ 	.short	(.L_35 - .L_34)
	.align		4
.L_34:
        /*00c0*/ 	.word	index@(.nv.constant0.triton_poi_fused__native_batch_norm_legit_no_training_cat_relu_12)
        /*00c4*/ 	.short	0x0210
        /*00c6*/ 	.short	0x0044


	//----- nvinfo : EIATTR_SW_WAR
	.align		4
.L_35:
        /*00c8*/ 	.byte	0x04, 0x36
        /*00ca*/ 	.short	(.L_37 - .L_36)
.L_36:
        /*00cc*/ 	.word	0x00000008
.L_37:


//--------------------- .nv.callgraph             --------------------------
	.section	.nv.callgraph,"",@"SHT_CUDA_CALLGRAPH"
	.align	4
	.sectionentsize	8
	.align		4
        /*0000*/ 	.word	0x00000000
	.align		4
        /*0004*/ 	.word	0xffffffff
	.align		4
        /*0008*/ 	.word	0x00000000
	.align		4
        /*000c*/ 	.word	0xfffffffe
	.align		4
        /*0010*/ 	.word	0x00000000
	.align		4
        /*0014*/ 	.word	0xfffffffd
	.align		4
        /*0018*/ 	.word	0x00000000
	.align		4
        /*001c*/ 	.word	0xfffffffc


//--------------------- .nv.constant4             --------------------------
	.section	.nv.constant4,"a",@progbits
	.align	8
	.align		8
.nv.constant4:
        /*0000*/ 	.dword	_$_str
	.align		8
        /*0008*/ 	.dword	_$_str_$_2


//--------------------- .text.triton_poi_fused__native_batch_norm_legit_no_training_cat_relu_12 --------------------------
	.section	.text.triton_poi_fused__native_batch_norm_legit_no_training_cat_relu_12,"ax",@progbits
	.align	128
        .global         triton_poi_fused__native_batch_norm_legit_no_training_cat_relu_12
        .type           triton_poi_fused__native_batch_norm_legit_no_training_cat_relu_12,@function
        .size           triton_poi_fused__native_batch_norm_legit_no_training_cat_relu_12,(.L_x_1 - triton_poi_fused__native_batch_norm_legit_no_training_cat_relu_12)
        .other          triton_poi_fused__native_batch_norm_legit_no_training_cat_relu_12,@"STO_CUDA_ENTRY STV_DEFAULT"
triton_poi_fused__native_batch_norm_legit_no_training_cat_relu_12:
.text.triton_poi_fused__native_batch_norm_legit_no_training_cat_relu_12:
[----:B------:R-:W-:Y:S01]  /*0000*/  LDC R1, c[0x0][0x28] ;  /* 0x00000a00ff017b82 */ /* 0x000fe20000000800 */
[----:B------:R-:W1:Y:S07]  /*0010*/  S2R R0, SR_TID.X ;  /* 0x0000000000007919 */ /* 0x000e6e0000002100 */
[----:B------:R-:W2:Y:S01]  /*0020*/  LDC.64 R4, c[0x0][0x228] ;  /* 0x00008a00ff047b82 */ /* 0x000ea20000000a00 */
[----:B------:R-:W-:Y:S01]  /*0030*/  ULDC.64 UR4, c[0x0][0x208] ;  /* 0x0000820000047ab9 */ /* 0x000fe20000000a00 */
[----:B------:R-:W-:Y:S01]  /*0040*/  ULDC.64 UR6, c[0x0][0x218] ;  /* 0x0000860000067ab9 */ /* 0x000fe20000000a00 */
[----:B------:R-:W3:Y:S01]  /*0050*/  S2R R3, SR_CTAID.X ;  /* 0x0000000000037919 */ /* 0x000ee20000002500 */
[----:B-1----:R-:W-:-:S05]  /*0060*/  IMAD.SHL.U32 R0, R0, 0x2, RZ ;  /* 0x0000000200007824 */ /* 0x002fca00078e00ff */
[----:B------:R-:W-:-:S05]  /*0070*/  LOP3.LUT R0, R0, 0xfe, RZ, 0xc0, !PT ;  /* 0x000000fe00007812 */ /* 0x000fca00078ec0ff */
[----:B---3--:R-:W-:-:S05]  /*0080*/  IMAD R0, R3, 0x100, R0 ;  /* 0x0000010003007824 */ /* 0x008fca00078e0200 */
[----:B------:R-:W-:-:S04]  /*0090*/  SHF.R.S32.HI R3, RZ, 0x1f, R0 ;  /* 0x0000001fff037819 */ /* 0x000fc80000011400 */
[----:B------:R-:W-:-:S04]  /*00a0*/  LEA.HI R8, R3, R0, RZ, 0x6 ;  /* 0x0000000003087211 */ /* 0x000fc800078f30ff */
[----:B------:R-:W-:-:S05]  /*00b0*/  SHF.R.S32.HI R6, RZ, 0x6, R8 ;  /* 0x00000006ff067819 */ /* 0x000fca0000011408 */
[----:B------:R-:W-:-:S05]  /*00c0*/  IMAD.HI R2, R6, 0x66666667, RZ ;  /* 0x6666666706027827 */ /* 0x000fca00078e02ff */
[----:B------:R-:W-:-:S04]  /*00d0*/  SHF.R.U32.HI R3, RZ, 0x1f, R2 ;  /* 0x0000001fff037819 */ /* 0x000fc80000011602 */
[----:B------:R-:W-:-:S05]  /*00e0*/  LEA.HI.SX32 R3, R2, R3, 0x1a ;  /* 0x0000000302037211 */ /* 0x000fca00078fd2ff */
[----:B------:R-:W-:Y:S02]  /*00f0*/  IMAD R6, R3, -0xa0, R6 ;  /* 0xffffff6003067824 */ /* 0x000fe400078e0206 */
[----:B------:R-:W-:Y:S01]  /*0100*/  IMAD.HI R10, R0, 0x66666667, RZ ;  /* 0x66666667000a7827 */ /* 0x000fe200078e02ff */
[----:B------:R-:W-:Y:S01]  /*0110*/  LOP3.LUT R9, R8, 0xffffffc0, RZ, 0xc0, !PT ;  /* 0xffffffc008097812 */ /* 0x000fe200078ec0ff */
[----:B------:R-:W1:Y:S02]  /*0120*/  LDC.64 R2, c[0x0][0x210] ;  /* 0x00008400ff027b82 */ /* 0x000e640000000a00 */
[----:B--2---:R-:W-:-:S05]  /*0130*/  IMAD.WIDE R4, R6, 0x4, R4 ;  /* 0x0000000406047825 */ /* 0x004fca00078e0204 */
[----:B------:R2:W3:Y:S01]  /*0140*/  LDG.E.EL R7, desc[UR4][R4.64] ;  /* 0x0000000404077981 */ /* 0x0004e2000c2e1900 */
[----:B------:R-:W-:Y:S01]  /*0150*/  SHF.R.U32.HI R11, RZ, 0x1f, R10 ;  /* 0x0000001fff0b7819 */ /* 0x000fe2000001160a */
[----:B------:R-:W-:-:S03]  /*0160*/  IMAD.IADD R9, R0, 0x1, -R9 ;  /* 0x0000000100097824 */ /* 0x000fc600078e0a09 */
[----:B------:R-:W-:Y:S01]  /*0170*/  LEA.HI.SX32 R11, R10, R11, 0x14 ;  /* 0x0000000b0a0b7211 */ /* 0x000fe200078fa2ff */
[----:B------:R-:W-:-:S04]  /*0180*/  IMAD.SHL.U32 R10, R6, 0x40, RZ ;  /* 0x00000040060a7824 */ /* 0x000fc800078e00ff */
[C---:B------:R-:W-:Y:S01]  /*0190*/  IMAD.SHL.U32 R12, R11.reuse, 0x800, RZ ;  /* 0x000008000b0c7824 */ /* 0x040fe200078e00ff */
[----:B--2---:R-:W-:Y:S01]  /*01a0*/  SHF.R.S32.HI R4, RZ, 0x1f, R9 ;  /* 0x0000001fff047819 */ /* 0x004fe20000011409 */
[----:B------:R-:W-:-:S03]  /*01b0*/  IMAD R8, R11, -0x2800, R0 ;  /* 0xffffd8000b087824 */ /* 0x000fc600078e0200 */
[----:B------:R-:W-:Y:S01]  /*01c0*/  IADD3 R5, P0, P1, R10, R9, R12 ;  /* 0x000000090a057210 */ /* 0x000fe2000791e00c */
[----:B------:R-:W-:Y:S01]  /*01d0*/  IMAD R17, R11, 0x2000, R8 ;  /* 0x000020000b117824 */ /* 0x000fe200078e0208 */
[----:B------:R-:W-:Y:S01]  /*01e0*/  SHF.R.S32.HI R13, RZ, 0x1f, R12 ;  /* 0x0000001fff0d7819 */ /* 0x000fe2000001140c */
[----:B------:R-:W2:Y:S01]  /*01f0*/  LDC.64 R8, c[0x0][0x220] ;  /* 0x00008800ff087b82 */ /* 0x000ea20000000a00 */
[----:B------:R-:W-:Y:S01]  /*0200*/  SHF.R.S32.HI R10, RZ, 0x1f, R10 ;  /* 0x0000001fff0a7819 */ /* 0x000fe2000001140a */
[----:B-1----:R-:W-:Y:S01]  /*0210*/  IMAD.WIDE R16, R17, 0x4, R2 ;  /* 0x0000000411107825 */ /* 0x002fe200078e0202 */
[----:B------:R-:W-:Y:S02]  /*0220*/  LEA R18, P2, R5, UR6, 0x2 ;  /* 0x0000000605127c11 */ /* 0x000fe4000f8410ff */
[----:B------:R-:W-:Y:S02]  /*0230*/  CS2R R2, SRZ ;  /* 0x0000000000027805 */ /* 0x000fe4000001ff00 */
[----:B------:R-:W-:-:S02]  /*0240*/  IADD3.X R4, R10, R4, R13, P0, P1 ;  /* 0x000000040a047210 */ /* 0x000fc400007e240d */
[C---:B------:R-:W-:Y:S01]  /*0250*/  ISETP.GE.AND P1, PT, R6.reuse, 0x80, PT ;  /* 0x000000800600780c */ /* 0x040fe20003f26270 */
[----:B------:R-:W1:Y:S01]  /*0260*/  LDC.64 R12, c[0x0][0x230] ;  /* 0x00008c00ff0c7b82 */ /* 0x000e620000000a00 */
[----:B------:R-:W-:Y:S02]  /*0270*/  ISETP.GT.AND P0, PT, R6, 0x7f, PT ;  /* 0x0000007f0600780c */ /* 0x000fe40003f04270 */
[----:B------:R-:W-:-:S05]  /*0280*/  LEA.HI.X R19, R5, UR7, R4, 0x2, P2 ;  /* 0x0000000705137c11 */ /* 0x000fca00090f1404 */
[----:B------:R-:W4:Y:S01]  /*0290*/  LDC.64 R10, c[0x0][0x238] ;  /* 0x00008e00ff0a7b82 */ /* 0x000f220000000a00 */
[----:B------:R-:W-:-:S03]  /*02a0*/  CS2R R4, SRZ ;  /* 0x0000000000047805 */ /* 0x000fc6000001ff00 */
[----:B------:R-:W5:Y:S01]  /*02b0*/  @!P1 LDG.E.64 R2, desc[UR4][R16.64] ;  /* 0x0000000410029981 */ /* 0x000f62000c1e1b00 */
[----:B--2---:R-:W-:-:S03]  /*02c0*/  IMAD.WIDE R8, R6, 0x4, R8 ;  /* 0x0000000406087825 */ /* 0x004fc600078e0208 */
[----:B------:R-:W2:Y:S04]  /*02d0*/  @P0 LDG.E.64 R4, desc[UR4][R18.64+-0x8000] ;  /* 0xff80000412040981 */ /* 0x000ea8000c1e1b00 */
[----:B------:R1:W2:Y:S02]  /*02e0*/  LDG.E.EL R8, desc[UR4][R8.64] ;  /* 0x0000000408087981 */ /* 0x0002a4000c2e1900 */
[----:B-1----:R-:W-:-:S06]  /*02f0*/  IMAD.WIDE R12, R6, 0x4, R12 ;  /* 0x00000004060c7825 */ /* 0x002fcc00078e020c */
[----:B------:R-:W2:Y:S01]  /*0300*/  LDG.E.EL R12, desc[UR4][R12.64] ;  /* 0x000000040c0c7981 */ /* 0x000ea2000c2e1900 */
[----:B----4-:R-:W-:Y:S02]  /*0310*/  IMAD.WIDE R14, R6, 0x4, R10 ;  /* 0x00000004060e7825 */ /* 0x010fe400078e020a */
[----:B------:R-:W1:Y:S04]  /*0320*/  LDC.64 R10, c[0x0][0x240] ;  /* 0x00009000ff0a7b82 */ /* 0x000e680000000a00 */
[----:B------:R-:W4:Y:S01]  /*0330*/  LDG.E.EL R15, desc[UR4][R14.64] ;  /* 0x000000040e0f7981 */ /* 0x000f22000c2e1900 */
[----:B0-----:R-:W-:Y:S02]  /*0340*/  IMAD.MOV.U32 R9, RZ, RZ, 0x3e800000 ;  /* 0x3e800000ff097424 */ /* 0x001fe400078e00ff */
[----:B-1----:R-:W-:-:S04]  /*0350*/  IMAD.WIDE R10, R0, 0x4, R10 ;  /* 0x00000004000a7825 */ /* 0x002fc800078e020a */
[----:B---3--:R-:W-:Y:S02]  /*0360*/  FADD R20, R7, 9.9999997473787516356e-06 ;  /* 0x3727c5ac07147421 */ /* 0x008fe40000000000 */
[----:B------:R-:W0:Y:S02]  /*0370*/  LDC.64 R6, c[0x0][0x248] ;  /* 0x00009200ff067b82 */ /* 0x000e240000000a00 */
[----:B------:R-:W1:Y:S02]  /*0380*/  MUFU.SQRT R16, R20 ;  /* 0x0000001400107308 */ /* 0x000e640000002000 */
[C---:B-1----:R-:W-:Y:S02]  /*0390*/  FSETP.GT.AND P2, PT, R16.reuse, 8.50705917302346158658e+37, PT ;  /* 0x7e8000001000780b */ /* 0x042fe40003f44000 */
[----:B------:R-:W-:-:S11]  /*03a0*/  FSETP.GEU.AND P3, PT, R16, 1.175494350822287508e-38, PT ;  /* 0x008000001000780b */ /* 0x000fd60003f6e000 */
[----:B------:R-:W-:-:S04]  /*03b0*/  @P2 FMUL R16, R16, 0.25 ;  /* 0x3e80000010102820 */ /* 0x000fc80000400000 */
[----:B------:R-:W-:-:S06]  /*03c0*/  @!P3 FMUL R16, R16, 16777216 ;  /* 0x4b8000001010b820 */ /* 0x000fcc0000400000 */
[----:B------:R-:W1:Y:S01]  /*03d0*/  MUFU.RCP R16, R16 ;  /* 0x0000001000107308 */ /* 0x000e620000001000 */
[----:B------:R-:W-:Y:S02]  /*03e0*/  FSEL R9, R9, 1, P2 ;  /* 0x3f80000009097808 */ /* 0x000fe40001000000 */
[----:B-----5:R-:W-:Y:S02]  /*03f0*/  SEL R2, R2, RZ, !P1 ;  /* 0x000000ff02027207 */ /* 0x020fe40004800000 */
[----:B------:R-:W-:Y:S02]  /*0400*/  SEL R3, R3, RZ, !P1 ;  /* 0x000000ff03037207 */ /* 0x000fe40004800000 */
[----:B--2---:R-:W-:Y:S01]  /*0410*/  @P1 SEL R2, R4, RZ, P0 ;  /* 0x000000ff04021207 */ /* 0x004fe20000000000 */
[----:B------:R-:W-:Y:S01]  /*0420*/  @!P3 FMUL R9, R9, 16777216 ;  /* 0x4b8000000909b820 */ /* 0x000fe20000400000 */
[----:B------:R-:W-:-:S03]  /*0430*/  @P1 SEL R3, R5, RZ, P0 ;  /* 0x000000ff05031207 */ /* 0x000fc60000000000 */
[C---:B------:R-:W-:Y:S02]  /*0440*/  FADD R4, -R8.reuse, R2 ;  /* 0x0000000208047221 */ /* 0x040fe40000000100 */
[----:B------:R-:W-:Y:S01]  /*0450*/  FADD R8, -R8, R3 ;  /* 0x0000000308087221 */ /* 0x000fe20000000100 */
[----:B-1----:R-:W-:-:S04]  /*0460*/  FMUL R9, R16, R9 ;  /* 0x0000000910097220 */ /* 0x002fc80000400000 */
[-C--:B------:R-:W-:Y:S01]  /*0470*/  FMUL R4, R4, R9.reuse ;  /* 0x0000000904047220 */ /* 0x080fe20000400000 */
[----:B------:R-:W-:-:S03]  /*0480*/  FMUL R8, R8, R9 ;  /* 0x0000000908087220 */ /* 0x000fc60000400000 */
[C-C-:B----4-:R-:W-:Y:S01]  /*0490*/  FFMA R4, R12.reuse, R4, R15.reuse ;  /* 0x000000040c047223 */ /* 0x150fe2000000000f */
[----:B------:R-:W-:-:S04]  /*04a0*/  FFMA R8, R12, R8, R15 ;  /* 0x000000080c087223 */ /* 0x000fc8000000000f */
[----:B------:R-:W-:Y:S02]  /*04b0*/  FSETP.GEU.AND P0, PT, R4, RZ, PT ;  /* 0x000000ff0400720b */ /* 0x000fe40003f0e000 */
[----:B------:R-:W-:Y:S01]  /*04c0*/  FSETP.GEU.AND P1, PT, R8, RZ, PT ;  /* 0x000000ff0800720b */ /* 0x000fe20003f2e000 */
[----:B0-----:R-:W-:Y:S01]  /*04d0*/  IMAD.WIDE R6, R0, 0x4, R6 ;  /* 0x0000000400067825 */ /* 0x001fe200078e0206 */
[----:B------:R-:W-:Y:S02]  /*04e0*/  FSEL R4, R4, RZ, P0 ;  /* 0x000000ff04047208 */ /* 0x000fe40000000000 */
[----:B------:R-:W-:Y:S01]  /*04f0*/  FSEL R5, R8, RZ, P1 ;  /* 0x000000ff08057208 */ /* 0x000fe20000800000 */
[----:B------:R-:W-:Y:S04]  /*0500*/  STG.E.64 desc[UR4][R10.64], R2 ;  /* 0x000000020a007986 */ /* 0x000fe8000c101b04 */
[----:B------:R-:W-:Y:S01]  /*0510*/  STG.E.64 desc[UR4][R6.64], R4 ;  /* 0x0000000406007986 */ /* 0x000fe2000c101b04 */
[----:B------:R-:W-:Y:S05]  /*0520*/  EXIT ;  /* 0x000000000000794d */ /* 0x000fea0003800000 */
.L_x_0:
[----:B------:R-:W-:-:S00]  /*0530*/  BRA `(.L_x_0) ;  /* 0xfffffffc00fc7947 */ /* 0x000fc0000383ffff */
[----:B------:R-:W-:-:S00]  /*0540*/  NOP ;  /* 0x0000000000007918 */ /* 0x000fc00000000000 */
        /* <DEDUP_REMOVED lines=11> */
.L_x_1:


//--------------------- .nv.global.init           --------------------------
	.section	.nv.global.init,"aw",@progbits
.nv.global.init:
	.type		_$_str,@object
	.size		_$_str,(_$_str_$_2 - _$_str)
_$_str:
        /*0000*/ 	.byte	0x5f, 0x5f, 0x43, 0x55, 0x44, 0x41, 0x5f, 0x46, 0x54, 0x5a, 0x00
	.type		_$_str_$_2,@object
	.size		_$_str_$_2,(.L_1 - _$_str_$_2)
_$_str_$_2:
        /*000b*/ 	.byte	0x5f, 0x5f, 0x43, 0x55, 0x44, 0x41, 0x5f, 0x50, 0x52, 0x45, 0x43, 0x5f, 0x53, 0x51, 0x52, 0x54
        /*001b*/ 	.byte	0x00
.L_1:


//--------------------- .nv.constant0.triton_poi_fused__native_batch_norm_legit_no_training_cat_relu_12 --------------------------
	.section	.nv.constant0.triton_poi_fused__native_batch_norm_legit_no_training_cat_relu_12,"a",@progbits
	.sectionflags	@""
	.align	4
.nv.constant0.triton_poi_fused__native_batch_norm_legit_no_training_cat_relu_12:
	.zero		596
